	.headerflags	@"EF_CUDA_TEXMODE_UNIFIED EF_CUDA_64BIT_ADDRESS EF_CUDA_ACCELERATORS EF_CUDA_SM90 EF_CUDA_VIRTUAL_SM(EF_CUDA_SM90)"
	.elftype	@"ET_EXEC"


//--------------------- .nv.info                  --------------------------
	.section	.nv.info,"",@"SHT_CUDA_INFO"
	.align	4


	//----- nvinfo : EIATTR_REGCOUNT
	.align		4
        /*0000*/ 	.byte	0x04, 0x2f
        /*0002*/ 	.short	(.L_3 - .L_2)
	.align		4
.L_2:
        /*0004*/ 	.word	index@(triton_poi_fused__native_batch_norm_legit_no_training_add_relu_8)
        /*0008*/ 	.word	0x00000020


	//----- nvinfo : EIATTR_MIN_STACK_SIZE
	.align		4
.L_3:
        /*000c*/ 	.byte	0x04, 0x12
        /*000e*/ 	.short	(.L_5 - .L_4)
	.align		4
.L_4:
        /*0010*/ 	.word	index@(triton_poi_fused__native_batch_norm_legit_no_training_add_relu_8)
        /*0014*/ 	.word	0x00000000


	//----- nvinfo : EIATTR_FRAME_SIZE
	.align		4
.L_5:
        /*0018*/ 	.byte	0x04, 0x11
        /*001a*/ 	.short	(.L_7 - .L_6)
	.align		4
.L_6:
        /*001c*/ 	.word	index@(triton_poi_fused__native_batch_norm_legit_no_training_add_relu_8)
        /*0020*/ 	.word	0x00000000


	//----- nvinfo : EIATTR_MIN_STACK_SIZE
	.align		4
.L_7:
        /*0024*/ 	.byte	0x04, 0x12
        /*0026*/ 	.short	(.L_9 - .L_8)
	.align		4
.L_8:
        /*0028*/ 	.word	index@(triton_poi_fused__native_batch_norm_legit_no_training_add_relu_8)
        /*002c*/ 	.word	0x00000000
.L_9:


//--------------------- .nv.info.triton_poi_fused__native_batch_norm_legit_no_training_add_relu_8 --------------------------
	.section	.nv.info.triton_poi_fused__native_batch_norm_legit_no_training_add_relu_8,"",@"SHT_CUDA_INFO"
	.sectionflags	@""
	.align	4


	//----- nvinfo : EIATTR_CUDA_API_VERSION
	.align		4
        /*0000*/ 	.byte	0x04, 0x37
        /*0002*/ 	.short	(.L_11 - .L_10)
.L_10:
        /*0004*/ 	.word	0x0000007c


	//----- nvinfo : EIATTR_KPARAM_INFO
	.align		4
.L_11:
        /*0008*/ 	.byte	0x04, 0x17
        /*000a*/ 	.short	(.L_13 - .L_12)
.L_12:
        /*000c*/ 	.word	0x00000000
        /*0010*/ 	.short	0x0007
        /*0012*/ 	.short	0x0038
        /*0014*/ 	.byte	0x00, 0xf0, 0x11, 0x00


	//----- nvinfo : EIATTR_KPARAM_INFO
	.align		4
.L_13:
        /*0018*/ 	.byte	0x04, 0x17
        /*001a*/ 	.short	(.L_15 - .L_14)
.L_14:
        /*001c*/ 	.word	0x00000000
        /*0020*/ 	.short	0x0006
        /*0022*/ 	.short	0x0030
        /*0024*/ 	.byte	0x00, 0xf4, 0x21, 0x00


	//----- nvinfo : EIATTR_KPARAM_INFO
	.align		4
.L_15:
        /*0028*/ 	.byte	0x04, 0x17
        /*002a*/ 	.short	(.L_17 - .L_16)
.L_16:
        /*002c*/ 	.word	0x00000000
        /*0030*/ 	.short	0x0005
        /*0032*/ 	.short	0x0028
        /*0034*/ 	.byte	0x00, 0xf4, 0x21, 0x00


	//----- nvinfo : EIATTR_KPARAM_INFO
	.align		4
.L_17:
        /*0038*/ 	.byte	0x04, 0x17
        /*003a*/ 	.short	(.L_19 - .L_18)
.L_18:
        /*003c*/ 	.word	0x00000000
        /*0040*/ 	.short	0x0004
        /*0042*/ 	.short	0x0020
        /*0044*/ 	.byte	0x00, 0xf4, 0x21, 0x00


	//----- nvinfo : EIATTR_KPARAM_INFO
	.align		4
.L_19:
        /*0048*/ 	.byte	0x04, 0x17
        /*004a*/ 	.short	(.L_21 - .L_20)
.L_20:
        /*004c*/ 	.word	0x00000000
        /*0050*/ 	.short	0x0003
        /*0052*/ 	.short	0x0018
        /*0054*/ 	.byte	0x00, 0xf4, 0x21, 0x00


	//----- nvinfo : EIATTR_KPARAM_INFO
	.align		4
.L_21:
        /*0058*/ 	.byte	0x04, 0x17
        /*005a*/ 	.short	(.L_23 - .L_22)
.L_22:
        /*005c*/ 	.word	0x00000000
        /*0060*/ 	.short	0x0002
        /*0062*/ 	.short	0x0010
        /*0064*/ 	.byte	0x00, 0xf4, 0x21, 0x00


	//----- nvinfo : EIATTR_KPARAM_INFO
	.align		4
.L_23:
        /*0068*/ 	.byte	0x04, 0x17
        /*006a*/ 	.short	(.L_25 - .L_24)
.L_24:
        /*006c*/ 	.word	0x00000000
        /*0070*/ 	.short	0x0001
        /*0072*/ 	.short	0x0008
        /*0074*/ 	.byte	0x00, 0xf4, 0x21, 0x00


	//----- nvinfo : EIATTR_KPARAM_INFO
	.align		4
.L_25:
        /*0078*/ 	.byte	0x04, 0x17
        /*007a*/ 	.short	(.L_27 - .L_26)
.L_26:
        /*007c*/ 	.word	0x00000000
        /*0080*/ 	.short	0x0000
        /*0082*/ 	.short	0x0000
        /*0084*/ 	.byte	0x00, 0xf4, 0x21, 0x00


	//----- nvinfo : EIATTR_SPARSE_MMA_MASK
	.align		4
.L_27:
        /*0088*/ 	.byte	0x03, 0x50
        /*008a*/ 	.short	0x0000


	//----- nvinfo : EIATTR_MAXREG_COUNT
	.align		4
        /*008c*/ 	.byte	0x03, 0x1b
        /*008e*/ 	.short	0x00ff


	//----- nvinfo : EIATTR_EXIT_INSTR_OFFSETS
	.align		4
        /*0090*/ 	.byte	0x04, 0x1c
        /*0092*/ 	.short	(.L_29 - .L_28)


	//   ....[0]....
.L_28:
        /*0094*/ 	.word	0x00000780


	//----- nvinfo : EIATTR_REQNTID
	.align		4
.L_29:
        /*0098*/ 	.byte	0x04, 0x10
        /*009a*/ 	.short	(.L_31 - .L_30)
.L_30:
        /*009c*/ 	.word	0x00000080
        /*00a0*/ 	.word	0x00000001
        /*00a4*/ 	.word	0x00000001


	//----- nvinfo : EIATTR_CBANK_PARAM_SIZE
	.align		4
.L_31:
        /*00a8*/ 	.byte	0x03, 0x19
        /*00aa*/ 	.short	0x003c


	//----- nvinfo : EIATTR_PARAM_CBANK
	.align		4
        /*00ac*/ 	.byte	0x04, 0x0a
        /*00ae*/ 	.short	(.L_33 - .L_32)
	.align		4
.L_32:
        /*00b0*/ 	.word	index@(.nv.constant0.triton_poi_fused__native_batch_norm_legit_no_training_add_relu_8)
        /*00b4*/ 	.short	0x0210
        /*00b6*/ 	.short	0x003c


	//----- nvinfo : EIATTR_SW_WAR
	.align		4
.L_33:
        /*00b8*/ 	.byte	0x04, 0x36
        /*00ba*/ 	.short	(.L_35 - .L_34)
.L_34:
        /*00bc*/ 	.word	0x00000008
.L_35:


//--------------------- .nv.callgraph             --------------------------
	.section	.nv.callgraph,"",@"SHT_CUDA_CALLGRAPH"
	.align	4
	.sectionentsize	8
	.align		4
        /*0000*/ 	.word	0x00000000
	.align		4
        /*0004*/ 	.word	0xffffffff
	.align		4
        /*0008*/ 	.word	0x00000000
	.align		4
        /*000c*/ 	.word	0xfffffffe
	.align		4
        /*0010*/ 	.word	0x00000000
	.align		4
        /*0014*/ 	.word	0xfffffffd
	.align		4
        /*0018*/ 	.word	0x00000000
	.align		4
        /*001c*/ 	.word	0xfffffffc


//--------------------- .nv.constant4             --------------------------
	.section	.nv.constant4,"a",@progbits
	.align	8
	.align		8
.nv.constant4:
        /*0000*/ 	.dword	_$_str
	.align		8
        /*0008*/ 	.dword	_$_str_$_2


//--------------------- .text.triton_poi_fused__native_batch_norm_legit_no_training_add_relu_8 --------------------------
	.section	.text.triton_poi_fused__native_batch_norm_legit_no_training_add_relu_8,"ax",@progbits
	.align	128
        .global         triton_poi_fused__native_batch_norm_legit_no_training_add_relu_8
        .type           triton_poi_fused__native_batch_norm_legit_no_training_add_relu_8,@function
        .size           triton_poi_fused__native_batch_norm_legit_no_training_add_relu_8,(.L_x_1 - triton_poi_fused__native_batch_norm_legit_no_training_add_relu_8)
        .other          triton_poi_fused__native_batch_norm_legit_no_training_add_relu_8,@"STO_CUDA_ENTRY STV_DEFAULT"
triton_poi_fused__native_batch_norm_legit_no_training_add_relu_8:
.text.triton_poi_fused__native_batch_norm_legit_no_training_add_relu_8:
[----:B------:R-:W-:Y:S01]  /*0000*/  LDC R1, c[0x0][0x28] ;  /* 0x00000a00ff017b82 */ /* 0x000fe20000000800 */
[----:B------:R-:W1:Y:S07]  /*0010*/  S2R R0, SR_TID.X ;  /* 0x0000000000007919 */ /* 0x000e6e0000002100 */
[----:B------:R-:W2:Y:S01]  /*0020*/  LDC.64 R2, c[0x0][0x220] ;  /* 0x00008800ff027b82 */ /* 0x000ea20000000a00 */
[----:B------:R-:W-:Y:S01]  /*0030*/  ULDC.64 UR4, c[0x0][0x208] ;  /* 0x0000820000047ab9 */ /* 0x000fe20000000a00 */
[----:B------:R-:W3:Y:S06]  /*0040*/  S2R R21, SR_CTAID.X ;  /* 0x0000000000157919 */ /* 0x000eec0000002500 */
[----:B------:R-:W4:Y:S08]  /*0050*/  LDC.64 R10, c[0x0][0x218] ;  /* 0x00008600ff0a7b82 */ /* 0x000f300000000a00 */
[----:B------:R-:W5:Y:S08]  /*0060*/  LDC.64 R8, c[0x0][0x210] ;  /* 0x00008400ff087b82 */ /* 0x000f700000000a00 */
[----:B------:R-:W4:Y:S01]  /*0070*/  LDC.64 R28, c[0x0][0x228] ;  /* 0x00008a00ff1c7b82 */ /* 0x000f220000000a00 */
[----:B-1----:R-:W-:-:S07]  /*0080*/  SHF.L.U32 R0, R0, 0x2, RZ ;  /* 0x0000000200007819 */ /* 0x002fce00000006ff */
[----:B------:R-:W1:Y:S01]  /*0090*/  LDC.64 R26, c[0x0][0x230] ;  /* 0x00008c00ff1a7b82 */ /* 0x000e620000000a00 */
[----:B---3--:R-:W-:Y:S02]  /*00a0*/  SHF.R.S32.HI R4, RZ, 0x15, R21 ;  /* 0x00000015ff047819 */ /* 0x008fe40000011415 */
[----:B------:R-:W-:Y:S02]  /*00b0*/  LOP3.LUT R0, R0, 0x1fc, RZ, 0xc0, !PT ;  /* 0x000001fc00007812 */ /* 0x000fe400078ec0ff */
[----:B------:R-:W-:Y:S02]  /*00c0*/  SGXT R4, R4, 0x1 ;  /* 0x000000010404781a */ /* 0x000fe40000000200 */
[----:B------:R-:W-:-:S04]  /*00d0*/  LEA R21, R21, R0, 0xa ;  /* 0x0000000015157211 */ /* 0x000fc800078e50ff */
[----:B------:R-:W-:-:S04]  /*00e0*/  LEA.HI R0, R4, R21, RZ, 0x8 ;  /* 0x0000001504007211 */ /* 0x000fc800078f40ff */
[----:B------:R-:W-:-:S04]  /*00f0*/  SHF.R.S32.HI R15, RZ, 0x8, R0 ;  /* 0x00000008ff0f7819 */ /* 0x000fc80000011400 */
[----:B------:R-:W-:-:S04]  /*0100*/  LEA.HI R4, R15, R15, RZ, 0x8 ;  /* 0x0000000f0f047211 */ /* 0x000fc800078f40ff */
[----:B------:R-:W-:-:S04]  /*0110*/  LOP3.LUT R4, R4, 0xffffff00, RZ, 0xc0, !PT ;  /* 0xffffff0004047812 */ /* 0x000fc800078ec0ff */
[----:B------:R-:W-:-:S05]  /*0120*/  IADD3 R15, R15, -R4, RZ ;  /* 0x800000040f0f7210 */ /* 0x000fca0007ffe0ff */
[----:B--2---:R-:W-:-:S06]  /*0130*/  IMAD.WIDE R4, R15, 0x4, R2 ;  /* 0x000000040f047825 */ /* 0x004fcc00078e0202 */
[----:B------:R-:W2:Y:S01]  /*0140*/  LDG.E.EL R4, desc[UR4][R4.64] ;  /* 0x0000000404047981 */ /* 0x000ea2000c2e1900 */
[----:B------:R-:W-:-:S04]  /*0150*/  IADD3 R0, R0, 0x200, RZ ;  /* 0x0000020000007810 */ /* 0x000fc80007ffe0ff */
[----:B------:R-:W-:-:S04]  /*0160*/  SHF.R.S32.HI R0, RZ, 0x8, R0 ;  /* 0x00000008ff007819 */ /* 0x000fc80000011400 */
[----:B------:R-:W-:-:S04]  /*0170*/  LEA.HI R6, R0, R0, RZ, 0x8 ;  /* 0x0000000000067211 */ /* 0x000fc800078f40ff */
[----:B------:R-:W-:-:S04]  /*0180*/  LOP3.LUT R13, R6, 0xffffff00, RZ, 0xc0, !PT ;  /* 0xffffff00060d7812 */ /* 0x000fc800078ec0ff */
[----:B------:R-:W-:-:S05]  /*0190*/  IADD3 R13, R0, -R13, RZ ;  /* 0x8000000d000d7210 */ /* 0x000fca0007ffe0ff */
[----:B------:R-:W-:-:S05]  /*01a0*/  IMAD.WIDE R2, R13, 0x4, R2 ;  /* 0x000000040d027825 */ /* 0x000fca00078e0202 */
[----:B------:R3:W2:Y:S01]  /*01b0*/  LDG.E.EL R20, desc[UR4][R2.64] ;  /* 0x0000000402147981 */ /* 0x0006a2000c2e1900 */
[----:B----4-:R-:W-:-:S04]  /*01c0*/  IMAD.WIDE R18, R15, 0x4, R10 ;  /* 0x000000040f127825 */ /* 0x010fc800078e020a */
[----:B-----5:R-:W-:Y:S01]  /*01d0*/  IMAD.WIDE R8, R21, 0x4, R8 ;  /* 0x0000000415087825 */ /* 0x020fe200078e0208 */
[----:B------:R-:W4:Y:S01]  /*01e0*/  LDG.E.EL R0, desc[UR4][R18.64] ;  /* 0x0000000412007981 */ /* 0x000f22000c2e1900 */
[----:B---3--:R-:W3:Y:S02]  /*01f0*/  LDC.64 R2, c[0x0][0x238] ;  /* 0x00008e00ff027b82 */ /* 0x008ee40000000a00 */
[----:B------:R-:W-:-:S04]  /*0200*/  IMAD.WIDE R24, R13, 0x4, R10 ;  /* 0x000000040d187825 */ /* 0x000fc800078e020a */
[--C-:B0-----:R-:W-:Y:S02]  /*0210*/  IMAD.WIDE R16, R15, 0x4, R28.reuse ;  /* 0x000000040f107825 */ /* 0x101fe400078e021c */
[----:B------:R-:W5:Y:S02]  /*0220*/  LDG.E.EL R24, desc[UR4][R24.64] ;  /* 0x0000000418187981 */ /* 0x000f64000c2e1900 */
[----:B------:R-:W-:Y:S02]  /*0230*/  IMAD.WIDE R28, R13, 0x4, R28 ;  /* 0x000000040d1c7825 */ /* 0x000fe400078e021c */
[----:B------:R-:W4:Y:S02]  /*0240*/  LDG.E.EL R22, desc[UR4][R16.64] ;  /* 0x0000000410167981 */ /* 0x000f24000c2e1900 */
[----:B-1----:R-:W-:Y:S02]  /*0250*/  IMAD.WIDE R14, R15, 0x4, R26 ;  /* 0x000000040f0e7825 */ /* 0x002fe400078e021a */
[----:B------:R0:W4:Y:S04]  /*0260*/  LDG.E.EL R25, desc[UR4][R28.64] ;  /* 0x000000041c197981 */ /* 0x000128000c2e1900 */
[----:B------:R-:W4:Y:S01]  /*0270*/  LDG.E.EL R23, desc[UR4][R14.64] ;  /* 0x000000040e177981 */ /* 0x000f22000c2e1900 */
[----:B0-----:R-:W-:Y:S01]  /*0280*/  HFMA2.MMA R28, -RZ, RZ, 1.625, 0 ;  /* 0x3e800000ff1c7435 */ /* 0x001fe200000001ff */
[----:B---3--:R-:W-:-:S04]  /*0290*/  IMAD.WIDE R2, R21, 0x4, R2 ;  /* 0x0000000415027825 */ /* 0x008fc800078e0202 */
[----:B------:R-:W-:-:S06]  /*02a0*/  IMAD.WIDE R26, R13, 0x4, R26 ;  /* 0x000000040d1a7825 */ /* 0x000fcc00078e021a */
[----:B------:R0:W3:Y:S01]  /*02b0*/  LDG.E.EL R26, desc[UR4][R26.64] ;  /* 0x000000041a1a7981 */ /* 0x0000e2000c2e1900 */
[----:B--2---:R-:W-:-:S03]  /*02c0*/  FADD R12, R4, 9.9999997473787516356e-06 ;  /* 0x3727c5ac040c7421 */ /* 0x004fc60000000000 */
[----:B------:R-:W4:Y:S03]  /*02d0*/  LDG.E.128 R4, desc[UR4][R8.64] ;  /* 0x0000000408047981 */ /* 0x000f26000c1e1d00 */
[----:B------:R-:W1:Y:S01]  /*02e0*/  MUFU.SQRT R12, R12 ;  /* 0x0000000c000c7308 */ /* 0x000e620000002000 */
[----:B------:R-:W5:Y:S01]  /*02f0*/  LDG.E.128 R8, desc[UR4][R8.64+0x800] ;  /* 0x0008000408087981 */ /* 0x000f62000c1e1d00 */
[C---:B-1----:R-:W-:Y:S02]  /*0300*/  FSETP.GT.AND P0, PT, R12.reuse, 8.50705917302346158658e+37, PT ;  /* 0x7e8000000c00780b */ /* 0x042fe40003f04000 */
[----:B------:R-:W-:-:S11]  /*0310*/  FSETP.GEU.AND P1, PT, R12, 1.175494350822287508e-38, PT ;  /* 0x008000000c00780b */ /* 0x000fd60003f2e000 */
[----:B------:R-:W-:-:S04]  /*0320*/  @P0 FMUL R12, R12, 0.25 ;  /* 0x3e8000000c0c0820 */ /* 0x000fc80000400000 */
[----:B------:R-:W-:-:S04]  /*0330*/  @!P1 FMUL R12, R12, 16777216 ;  /* 0x4b8000000c0c9820 */ /* 0x000fc80000400000 */
[----:B------:R1:W0:Y:S01]  /*0340*/  MUFU.RCP R18, R12 ;  /* 0x0000000c00127308 */ /* 0x0002220000001000 */
[----:B------:R-:W-:-:S05]  /*0350*/  FSEL R17, R28, 1, P0 ;  /* 0x3f8000001c117808 */ /* 0x000fca0000000000 */
[----:B------:R-:W-:Y:S01]  /*0360*/  @!P1 FMUL R17, R17, 16777216 ;  /* 0x4b80000011119820 */ /* 0x000fe20000400000 */
[----:B-1----:R-:W2:Y:S03]  /*0370*/  LDG.E.128 R12, desc[UR4][R2.64] ;  /* 0x00000004020c7981 */ /* 0x002ea6000c1e1d00 */
[----:B0-----:R-:W-:Y:S02]  /*0380*/  FMUL R27, R18, R17 ;  /* 0x00000011121b7220 */ /* 0x001fe40000400000 */
[----:B------:R0:W2:Y:S01]  /*0390*/  LDG.E.128 R16, desc[UR4][R2.64+0x800] ;  /* 0x0008000402107981 */ /* 0x0000a2000c1e1d00 */
[----:B------:R-:W-:-:S04]  /*03a0*/  FADD R20, R20, 9.9999997473787516356e-06 ;  /* 0x3727c5ac14147421 */ /* 0x000fc80000000000 */
[----:B------:R-:W1:Y:S02]  /*03b0*/  MUFU.SQRT R29, R20 ;  /* 0x00000014001d7308 */ /* 0x000e640000002000 */
[C---:B-1----:R-:W-:Y:S02]  /*03c0*/  FSETP.GT.AND P0, PT, R29.reuse, 8.50705917302346158658e+37, PT ;  /* 0x7e8000001d00780b */ /* 0x042fe40003f04000 */
[----:B------:R-:W-:-:S11]  /*03d0*/  FSETP.GEU.AND P1, PT, R29, 1.175494350822287508e-38, PT ;  /* 0x008000001d00780b */ /* 0x000fd60003f2e000 */
[----:B------:R-:W-:-:S04]  /*03e0*/  @P0 FMUL R29, R29, 0.25 ;  /* 0x3e8000001d1d0820 */ /* 0x000fc80000400000 */
[----:B------:R-:W-:Y:S01]  /*03f0*/  @!P1 FMUL R29, R29, 16777216 ;  /* 0x4b8000001d1d9820 */ /* 0x000fe20000400000 */
[--C-:B----4-:R-:W-:Y:S01]  /*0400*/  FADD R20, R7, -R0.reuse ;  /* 0x8000000007147221 */ /* 0x110fe20000000000 */
[--C-:B------:R-:W-:Y:S01]  /*0410*/  FADD R7, R4, -R0.reuse ;  /* 0x8000000004077221 */ /* 0x100fe20000000000 */
[--C-:B------:R-:W-:Y:S01]  /*0420*/  FADD R6, R6, -R0.reuse ;  /* 0x8000000006067221 */ /* 0x100fe20000000000 */
[----:B------:R-:W-:Y:S02]  /*0430*/  FADD R4, R5, -R0 ;  /* 0x8000000005047221 */ /* 0x000fe40000000000 */
[----:B------:R-:W1:Y:S01]  /*0440*/  MUFU.RCP R0, R29 ;  /* 0x0000001d00007308 */ /* 0x000e620000001000 */
[C---:B0-----:R-:W-:Y:S01]  /*0450*/  FMUL R3, R27.reuse, R20 ;  /* 0x000000141b037220 */ /* 0x041fe20000400000 */
[C---:B------:R-:W-:Y:S01]  /*0460*/  FMUL R2, R27.reuse, R7 ;  /* 0x000000071b027220 */ /* 0x040fe20000400000 */
[C---:B------:R-:W-:Y:S01]  /*0470*/  FMUL R20, R27.reuse, R6 ;  /* 0x000000061b147220 */ /* 0x040fe20000400000 */
[----:B------:R-:W-:Y:S01]  /*0480*/  FMUL R4, R27, R4 ;  /* 0x000000041b047220 */ /* 0x000fe20000400000 */
[----:B------:R-:W-:Y:S01]  /*0490*/  FSEL R7, R28, 1, P0 ;  /* 0x3f8000001c077808 */ /* 0x000fe20000000000 */
[C-C-:B------:R-:W-:Y:S01]  /*04a0*/  FFMA R6, R22.reuse, R3, R23.reuse ;  /* 0x0000000316067223 */ /* 0x140fe20000000017 */
[C-C-:B------:R-:W-:Y:S01]  /*04b0*/  FFMA R5, R22.reuse, R20, R23.reuse ;  /* 0x0000001416057223 */ /* 0x140fe20000000017 */
[C-C-:B------:R-:W-:Y:S01]  /*04c0*/  FFMA R4, R22.reuse, R4, R23.reuse ;  /* 0x0000000416047223 */ /* 0x140fe20000000017 */
[----:B------:R-:W-:Y:S01]  /*04d0*/  FFMA R23, R22, R2, R23 ;  /* 0x0000000216177223 */ /* 0x000fe20000000017 */
[----:B------:R-:W-:Y:S01]  /*04e0*/  @!P1 FMUL R7, R7, 16777216 ;  /* 0x4b80000007079820 */ /* 0x000fe20000400000 */
[----:B------:R-:W0:Y:S01]  /*04f0*/  LDC.64 R2, c[0x0][0x240] ;  /* 0x00009000ff027b82 */ /* 0x000e220000000a00 */
[--C-:B-----5:R-:W-:Y:S01]  /*0500*/  FADD R11, R11, -R24.reuse ;  /* 0x800000180b0b7221 */ /* 0x120fe20000000000 */
[--C-:B------:R-:W-:Y:S01]  /*0510*/  FADD R9, R9, -R24.reuse ;  /* 0x8000001809097221 */ /* 0x100fe20000000000 */
[--C-:B------:R-:W-:Y:S01]  /*0520*/  FADD R27, R8, -R24.reuse ;  /* 0x80000018081b7221 */ /* 0x100fe20000000000 */
[----:B-1----:R-:W-:Y:S01]  /*0530*/  FMUL R0, R0, R7 ;  /* 0x0000000700007220 */ /* 0x002fe20000400000 */
[----:B------:R-:W-:-:S03]  /*0540*/  FADD R7, R10, -R24 ;  /* 0x800000180a077221 */ /* 0x000fc60000000000 */
[C---:B------:R-:W-:Y:S01]  /*0550*/  FMUL R11, R0.reuse, R11 ;  /* 0x0000000b000b7220 */ /* 0x040fe20000400000 */
[C---:B------:R-:W-:Y:S01]  /*0560*/  FMUL R7, R0.reuse, R7 ;  /* 0x0000000700077220 */ /* 0x040fe20000400000 */
[C---:B------:R-:W-:Y:S01]  /*0570*/  FMUL R9, R0.reuse, R9 ;  /* 0x0000000900097220 */ /* 0x040fe20000400000 */
[----:B------:R-:W-:Y:S01]  /*0580*/  FMUL R27, R0, R27 ;  /* 0x0000001b001b7220 */ /* 0x000fe20000400000 */
[C-C-:B---3--:R-:W-:Y:S01]  /*0590*/  FFMA R0, R25.reuse, R11, R26.reuse ;  /* 0x0000000b19007223 */ /* 0x148fe2000000001a */
[C-C-:B------:R-:W-:Y:S01]  /*05a0*/  FFMA R7, R25.reuse, R7, R26.reuse ;  /* 0x0000000719077223 */ /* 0x140fe2000000001a */
[C-C-:B------:R-:W-:Y:S01]  /*05b0*/  FFMA R8, R25.reuse, R9, R26.reuse ;  /* 0x0000000919087223 */ /* 0x140fe2000000001a */
[----:B------:R-:W-:Y:S01]  /*05c0*/  FFMA R27, R25, R27, R26 ;  /* 0x0000001b191b7223 */ /* 0x000fe2000000001a */
[----:B--2---:R-:W-:Y:S01]  /*05d0*/  FSETP.GEU.AND P6, PT, R23, -R12, PT ;  /* 0x8000000c1700720b */ /* 0x004fe20003fce000 */
[----:B------:R-:W-:Y:S01]  /*05e0*/  FADD R12, R12, R23 ;  /* 0x000000170c0c7221 */ /* 0x000fe20000000000 */
[----:B------:R-:W-:Y:S01]  /*05f0*/  FSETP.GEU.AND P0, PT, R4, -R13, PT ;  /* 0x8000000d0400720b */ /* 0x000fe20003f0e000 */
[----:B------:R-:W-:Y:S01]  /*0600*/  FADD R13, R13, R4 ;  /* 0x000000040d0d7221 */ /* 0x000fe20000000000 */
[----:B------:R-:W-:-:S02]  /*0610*/  FSETP.GEU.AND P1, PT, R5, -R14, PT ;  /* 0x8000000e0500720b */ /* 0x000fc40003f2e000 */
[----:B------:R-:W-:Y:S01]  /*0620*/  SEL R4, R12, RZ, P6 ;  /* 0x000000ff0c047207 */ /* 0x000fe20003000000 */
[----:B------:R-:W-:Y:S01]  /*0630*/  FADD R14, R14, R5 ;  /* 0x000000050e0e7221 */ /* 0x000fe20000000000 */
[----:B------:R-:W-:Y:S01]  /*0640*/  FSETP.GEU.AND P2, PT, R6, -R15, PT ;  /* 0x8000000f0600720b */ /* 0x000fe20003f4e000 */
        /* <DEDUP_REMOVED lines=9> */
[----:B0-----:R-:W-:Y:S01]  /*06e0*/  IMAD.WIDE R2, R21, 0x4, R2 ;  /* 0x0000000415027825 */ /* 0x001fe200078e0202 */
[----:B------:R-:W-:-:S02]  /*06f0*/  SEL R5, R13, RZ, P0 ;  /* 0x000000ff0d057207 */ /* 0x000fc40000000000 */
[----:B------:R-:W-:Y:S02]  /*0700*/  SEL R6, R14, RZ, P1 ;  /* 0x000000ff0e067207 */ /* 0x000fe40000800000 */
[----:B------:R-:W-:Y:S02]  /*0710*/  SEL R7, R15, RZ, P2 ;  /* 0x000000ff0f077207 */ /* 0x000fe40001000000 */
[----:B------:R-:W-:Y:S02]  /*0720*/  SEL R16, R16, RZ, P3 ;  /* 0x000000ff10107207 */ /* 0x000fe40001800000 */
[----:B------:R-:W-:Y:S02]  /*0730*/  SEL R19, R0, RZ, P4 ;  /* 0x000000ff00137207 */ /* 0x000fe40002000000 */
[----:B------:R-:W-:Y:S02]  /*0740*/  SEL R17, R8, RZ, P5 ;  /* 0x000000ff08117207 */ /* 0x000fe40002800000 */
[----:B------:R-:W-:Y:S01]  /*0750*/  SEL R18, R18, RZ, P6 ;  /* 0x000000ff12127207 */ /* 0x000fe20003000000 */
[----:B------:R-:W-:Y:S04]  /*0760*/  STG.E.128 desc[UR4][R2.64], R4 ;  /* 0x0000000402007986 */ /* 0x000fe8000c101d04 */
[----:B------:R-:W-:Y:S01]  /*0770*/  STG.E.128 desc[UR4][R2.64+0x800], R16 ;  /* 0x0008001002007986 */ /* 0x000fe2000c101d04 */
[----:B------:R-:W-:Y:S05]  /*0780*/  EXIT ;  /* 0x000000000000794d */ /* 0x000fea0003800000 */
.L_x_0:
[----:B------:R-:W-:-:S00]  /*0790*/  BRA `(.L_x_0) ;  /* 0xfffffffc00fc7947 */ /* 0x000fc0000383ffff */
[----:B------:R-:W-:-:S00]  /*07a0*/  NOP ;  /* 0x0000000000007918 */ /* 0x000fc00000000000 */
        /* <DEDUP_REMOVED lines=13> */
.L_x_1:


//--------------------- .nv.global.init           --------------------------
	.section	.nv.global.init,"aw",@progbits
.nv.global.init:
	.type		_$_str,@object
	.size		_$_str,(_$_str_$_2 - _$_str)
_$_str:
        /*0000*/ 	.byte	0x5f, 0x5f, 0x43, 0x55, 0x44, 0x41, 0x5f, 0x46, 0x54, 0x5a, 0x00
	.type		_$_str_$_2,@object
	.size		_$_str_$_2,(.L_1 - _$_str_$_2)
_$_str_$_2:
        /*000b*/ 	.byte	0x5f, 0x5f, 0x43, 0x55, 0x44, 0x41, 0x5f, 0x50, 0x52, 0x45, 0x43, 0x5f, 0x53, 0x51, 0x52, 0x54
        /*001b*/ 	.byte	0x00
.L_1:


//--------------------- .nv.constant0.triton_poi_fused__native_batch_norm_legit_no_training_add_relu_8 --------------------------
	.section	.nv.constant0.triton_poi_fused__native_batch_norm_legit_no_training_add_relu_8,"a",@progbits
	.sectionflags	@""
	.align	4
.nv.constant0.triton_poi_fused__native_batch_norm_legit_no_training_add_relu_8:
	.zero		588
